//
// Generated by NVIDIA NVVM Compiler
//
// Compiler Build ID: CL-36424714
// Cuda compilation tools, release 13.0, V13.0.88
// Based on NVVM 20.0.0
//

.version 9.0
.target sm_100
.address_size 64

	// .globl	_Z17matmul_tensorcorePK6__halfS1_Pfi

.visible .entry _Z17matmul_tensorcorePK6__halfS1_Pfi(
	.param .u64 .ptr .align 1 _Z17matmul_tensorcorePK6__halfS1_Pfi_param_0,
	.param .u64 .ptr .align 1 _Z17matmul_tensorcorePK6__halfS1_Pfi_param_1,
	.param .u64 .ptr .align 1 _Z17matmul_tensorcorePK6__halfS1_Pfi_param_2,
	.param .u32 _Z17matmul_tensorcorePK6__halfS1_Pfi_param_3
)
{
	.reg .pred 	%p<6>;
	.reg .b32 	%r<149>;
	.reg .b32 	%f<125>;
	.reg .b64 	%rd<38>;

	ld.param.u64 	%rd7, [_Z17matmul_tensorcorePK6__halfS1_Pfi_param_0];
	ld.param.u32 	%r36, [_Z17matmul_tensorcorePK6__halfS1_Pfi_param_3];
	cvta.to.global.u64 	%rd1, %rd7;
	mov.u32 	%r37, %ctaid.y;
	mov.u32 	%r38, %ntid.y;
	mov.u32 	%r39, %tid.y;
	mad.lo.s32 	%r40, %r37, %r38, %r39;
	shr.u32 	%r1, %r40, 5;
	mov.u32 	%r41, %ctaid.x;
	mov.u32 	%r42, %ntid.x;
	mov.u32 	%r43, %tid.x;
	mad.lo.s32 	%r44, %r41, %r42, %r43;
	shr.u32 	%r2, %r44, 5;
	setp.lt.s32 	%p1, %r36, 1;
	mov.f32 	%f117, 0f00000000;
	mov.f32 	%f118, %f117;
	mov.f32 	%f119, %f117;
	mov.f32 	%f120, %f117;
	mov.f32 	%f121, %f117;
	mov.f32 	%f122, %f117;
	mov.f32 	%f123, %f117;
	mov.f32 	%f124, %f117;
	@%p1 bra 	$L__BB0_7;
	shl.b32 	%r139, %r2, 4;
	mul.lo.s32 	%r46, %r1, %r36;
	shl.b32 	%r4, %r46, 4;
	add.s32 	%r47, %r36, -1;
	shr.u32 	%r48, %r47, 4;
	add.s32 	%r5, %r48, 1;
	and.b32  	%r6, %r5, 3;
	setp.lt.u32 	%p2, %r36, 49;
	mov.b32 	%r145, 0;
	mov.f32 	%f117, 0f00000000;
	@%p2 bra 	$L__BB0_4;
	mul.wide.u32 	%rd8, %r4, 2;
	add.s64 	%rd9, %rd8, %rd1;
	add.s64 	%rd37, %rd9, 64;
	shl.b32 	%r50, %r36, 5;
	add.s32 	%r142, %r50, %r139;
	mad.lo.s32 	%r141, %r36, 48, %r139;
	shl.b32 	%r51, %r36, 4;
	add.s32 	%r140, %r51, %r139;
	and.b32  	%r52, %r5, 536870908;
	neg.s32 	%r138, %r52;
	mov.b32 	%r145, 0;
	mov.f32 	%f117, 0f00000000;
	mov.u32 	%r143, %r4;
	mov.f32 	%f118, %f117;
	mov.f32 	%f119, %f117;
	mov.f32 	%f120, %f117;
	mov.f32 	%f121, %f117;
	mov.f32 	%f122, %f117;
	mov.f32 	%f123, %f117;
	mov.f32 	%f124, %f117;
$L__BB0_3:
	ld.param.u64 	%rd34, [_Z17matmul_tensorcorePK6__halfS1_Pfi_param_1];
	mul.wide.u32 	%rd10, %r143, 2;
	add.s64 	%rd11, %rd1, %rd10;
	wmma.load.a.sync.aligned.row.m16n16k16.global.f16 	{%r53, %r54, %r55, %r56, %r57, %r58, %r59, %r60}, [%rd11], %r36;
	cvta.to.global.u64 	%rd12, %rd34;
	mul.wide.u32 	%rd13, %r139, 2;
	add.s64 	%rd14, %rd12, %rd13;
	wmma.load.b.sync.aligned.col.m16n16k16.global.f16 	{%r61, %r62, %r63, %r64, %r65, %r66, %r67, %r68}, [%rd14], %r36;
	wmma.mma.sync.aligned.row.col.m16n16k16.f32.f32 {%f61, %f62, %f63, %f64, %f65, %f66, %f67, %f68}, {%r53, %r54, %r55, %r56, %r57, %r58, %r59, %r60}, {%r61, %r62, %r63, %r64, %r65, %r66, %r67, %r68}, {%f124, %f123, %f122, %f121, %f120, %f119, %f118, %f117};
	add.s64 	%rd15, %rd37, -32;
	wmma.load.a.sync.aligned.row.m16n16k16.global.f16 	{%r69, %r70, %r71, %r72, %r73, %r74, %r75, %r76}, [%rd15], %r36;
	mul.wide.u32 	%rd16, %r140, 2;
	add.s64 	%rd17, %rd12, %rd16;
	wmma.load.b.sync.aligned.col.m16n16k16.global.f16 	{%r77, %r78, %r79, %r80, %r81, %r82, %r83, %r84}, [%rd17], %r36;
	wmma.mma.sync.aligned.row.col.m16n16k16.f32.f32 {%f69, %f70, %f71, %f72, %f73, %f74, %f75, %f76}, {%r69, %r70, %r71, %r72, %r73, %r74, %r75, %r76}, {%r77, %r78, %r79, %r80, %r81, %r82, %r83, %r84}, {%f61, %f62, %f63, %f64, %f65, %f66, %f67, %f68};
	wmma.load.a.sync.aligned.row.m16n16k16.global.f16 	{%r85, %r86, %r87, %r88, %r89, %r90, %r91, %r92}, [%rd37], %r36;
	mul.wide.u32 	%rd18, %r142, 2;
	add.s64 	%rd19, %rd12, %rd18;
	wmma.load.b.sync.aligned.col.m16n16k16.global.f16 	{%r93, %r94, %r95, %r96, %r97, %r98, %r99, %r100}, [%rd19], %r36;
	wmma.mma.sync.aligned.row.col.m16n16k16.f32.f32 {%f77, %f78, %f79, %f80, %f81, %f82, %f83, %f84}, {%r85, %r86, %r87, %r88, %r89, %r90, %r91, %r92}, {%r93, %r94, %r95, %r96, %r97, %r98, %r99, %r100}, {%f69, %f70, %f71, %f72, %f73, %f74, %f75, %f76};
	add.s64 	%rd20, %rd37, 32;
	wmma.load.a.sync.aligned.row.m16n16k16.global.f16 	{%r101, %r102, %r103, %r104, %r105, %r106, %r107, %r108}, [%rd20], %r36;
	mul.wide.u32 	%rd21, %r141, 2;
	add.s64 	%rd22, %rd12, %rd21;
	wmma.load.b.sync.aligned.col.m16n16k16.global.f16 	{%r109, %r110, %r111, %r112, %r113, %r114, %r115, %r116}, [%rd22], %r36;
	wmma.mma.sync.aligned.row.col.m16n16k16.f32.f32 {%f124, %f123, %f122, %f121, %f120, %f119, %f118, %f117}, {%r101, %r102, %r103, %r104, %r105, %r106, %r107, %r108}, {%r109, %r110, %r111, %r112, %r113, %r114, %r115, %r116}, {%f77, %f78, %f79, %f80, %f81, %f82, %f83, %f84};
	add.s32 	%r145, %r145, 64;
	add.s64 	%rd37, %rd37, 128;
	add.s32 	%r143, %r143, 64;
	shl.b32 	%r117, %r36, 6;
	add.s32 	%r142, %r142, %r117;
	add.s32 	%r141, %r141, %r117;
	add.s32 	%r140, %r140, %r117;
	add.s32 	%r139, %r139, %r117;
	add.s32 	%r138, %r138, 4;
	setp.ne.s32 	%p3, %r138, 0;
	@%p3 bra 	$L__BB0_3;
$L__BB0_4:
	setp.eq.s32 	%p4, %r6, 0;
	@%p4 bra 	$L__BB0_7;
	shl.b32 	%r118, %r2, 4;
	mad.lo.s32 	%r148, %r145, %r36, %r118;
	shl.b32 	%r27, %r36, 4;
	add.s32 	%r147, %r145, %r4;
	neg.s32 	%r146, %r6;
$L__BB0_6:
	.pragma "nounroll";
	ld.param.u64 	%rd35, [_Z17matmul_tensorcorePK6__halfS1_Pfi_param_1];
	mul.wide.u32 	%rd23, %r147, 2;
	add.s64 	%rd24, %rd1, %rd23;
	wmma.load.a.sync.aligned.row.m16n16k16.global.f16 	{%r119, %r120, %r121, %r122, %r123, %r124, %r125, %r126}, [%rd24], %r36;
	cvta.to.global.u64 	%rd25, %rd35;
	mul.wide.u32 	%rd26, %r148, 2;
	add.s64 	%rd27, %rd25, %rd26;
	wmma.load.b.sync.aligned.col.m16n16k16.global.f16 	{%r127, %r128, %r129, %r130, %r131, %r132, %r133, %r134}, [%rd27], %r36;
	wmma.mma.sync.aligned.row.col.m16n16k16.f32.f32 {%f124, %f123, %f122, %f121, %f120, %f119, %f118, %f117}, {%r119, %r120, %r121, %r122, %r123, %r124, %r125, %r126}, {%r127, %r128, %r129, %r130, %r131, %r132, %r133, %r134}, {%f124, %f123, %f122, %f121, %f120, %f119, %f118, %f117};
	add.s32 	%r148, %r148, %r27;
	add.s32 	%r147, %r147, 16;
	add.s32 	%r146, %r146, 1;
	setp.ne.s32 	%p5, %r146, 0;
	@%p5 bra 	$L__BB0_6;
$L__BB0_7:
	ld.param.u64 	%rd36, [_Z17matmul_tensorcorePK6__halfS1_Pfi_param_2];
	cvta.to.global.u64 	%rd28, %rd36;
	shl.b32 	%r135, %r2, 4;
	mul.lo.s32 	%r136, %r1, %r36;
	shl.b32 	%r137, %r136, 4;
	cvt.s64.s32 	%rd29, %r137;
	cvt.u64.u32 	%rd30, %r135;
	add.s64 	%rd31, %rd29, %rd30;
	shl.b64 	%rd32, %rd31, 2;
	add.s64 	%rd33, %rd28, %rd32;
	wmma.store.d.sync.aligned.row.m16n16k16.global.f32 	[%rd33], {%f124, %f123, %f122, %f121, %f120, %f119, %f118, %f117}, %r36;
	ret;

}
	// .globl	_Z29stream_ordered_memory_examplev
.visible .entry _Z29stream_ordered_memory_examplev()
{


	ret;

}
	// .globl	_Z11tma_examplev
.visible .entry _Z11tma_examplev()
{


	ret;

}


// ===== COMPILED SASS (sm_100) =====

	.target	sm_100

	.elftype	@"ET_EXEC"


//--------------------- .note.nv.tkinfo           --------------------------
	.section	.note.nv.tkinfo,"",@"SHT_NOTE"
	.sectionflags	@"SHF_NOTE_NV_TKINFO"
	.tkinfo
        /*0018*/ 	.word	0x00000002
        /*0030*/ 	.string	""
        /*0030*/ 	.string	"ptxas"
        /*0030*/ 	.string	"Cuda compilation tools, release 13.0, V13.0.88"
        /*0030*/ 	.string	"Build cuda_13.0.r13.0/compiler.36424714_0"
        /*0030*/ 	.string	"-arch sm_100 -m 64 "



//--------------------- .note.nv.cuinfo           --------------------------
	.section	.note.nv.cuinfo,"",@"SHT_NOTE"
	.sectionflags	@"SHF_NOTE_NV_CUINFO"
        /*0018*/ 	.short	0x0002
        /*001a*/ 	.short	0x0064
        /*001c*/ 	.short	0x0082
	.zero		2


//--------------------- .nv.info                  --------------------------
	.section	.nv.info,"",@"SHT_CUDA_INFO"
	.align	4


	//----- nvinfo : EIATTR_REGCOUNT
	.align		4
        /*0000*/ 	.byte	0x04, 0x2f
        /*0002*/ 	.short	(.L_1 - .L_0)
	.align		4
.L_0:
        /*0004*/ 	.word	index@(_Z17matmul_tensorcorePK6__halfS1_Pfi)
        /*0008*/ 	.word	0x00000028


	//----- nvinfo : EIATTR_FRAME_SIZE
	.align		4
.L_1:
        /*000c*/ 	.byte	0x04, 0x11
        /*000e*/ 	.short	(.L_3 - .L_2)
	.align		4
.L_2:
        /*0010*/ 	.word	index@(_Z17matmul_tensorcorePK6__halfS1_Pfi)
        /*0014*/ 	.word	0x00000000


	//----- nvinfo : EIATTR_REGCOUNT
	.align		4
.L_3:
        /*0018*/ 	.byte	0x04, 0x2f
        /*001a*/ 	.short	(.L_5 - .L_4)
	.align		4
.L_4:
        /*001c*/ 	.word	index@(_Z29stream_ordered_memory_examplev)
        /*0020*/ 	.word	0x00000004


	//----- nvinfo : EIATTR_FRAME_SIZE
	.align		4
.L_5:
        /*0024*/ 	.byte	0x04, 0x11
        /*0026*/ 	.short	(.L_7 - .L_6)
	.align		4
.L_6:
        /*0028*/ 	.word	index@(_Z29stream_ordered_memory_examplev)
        /*002c*/ 	.word	0x00000000


	//----- nvinfo : EIATTR_REGCOUNT
	.align		4
.L_7:
        /*0030*/ 	.byte	0x04, 0x2f
        /*0032*/ 	.short	(.L_9 - .L_8)
	.align		4
.L_8:
        /*0034*/ 	.word	index@(_Z11tma_examplev)
        /*0038*/ 	.word	0x00000004


	//----- nvinfo : EIATTR_FRAME_SIZE
	.align		4
.L_9:
        /*003c*/ 	.byte	0x04, 0x11
        /*003e*/ 	.short	(.L_11 - .L_10)
	.align		4
.L_10:
        /*0040*/ 	.word	index@(_Z11tma_examplev)
        /*0044*/ 	.word	0x00000000


	//----- nvinfo : EIATTR_MIN_STACK_SIZE
	.align		4
.L_11:
        /*0048*/ 	.byte	0x04, 0x12
        /*004a*/ 	.short	(.L_13 - .L_12)
	.align		4
.L_12:
        /*004c*/ 	.word	index@(_Z11tma_examplev)
        /*0050*/ 	.word	0x00000000


	//----- nvinfo : EIATTR_MIN_STACK_SIZE
	.align		4
.L_13:
        /*0054*/ 	.byte	0x04, 0x12
        /*0056*/ 	.short	(.L_15 - .L_14)
	.align		4
.L_14:
        /*0058*/ 	.word	index@(_Z29stream_ordered_memory_examplev)
        /*005c*/ 	.word	0x00000000


	//----- nvinfo : EIATTR_MIN_STACK_SIZE
	.align		4
.L_15:
        /*0060*/ 	.byte	0x04, 0x12
        /*0062*/ 	.short	(.L_17 - .L_16)
	.align		4
.L_16:
        /*0064*/ 	.word	index@(_Z17matmul_tensorcorePK6__halfS1_Pfi)
        /*0068*/ 	.word	0x00000000
.L_17:


//--------------------- .nv.compat                --------------------------
	.section	.nv.compat,"",@"SHT_CUDA_COMPAT_INFO"
	.align	4
        /*0000*/ 	.byte	0x02, 0x09, 0x00, 0x00, 0x02, 0x02, 0x01, 0x00, 0x02, 0x05, 0x05, 0x00, 0x03, 0x07, 0x01, 0x01
        /*0010*/ 	.byte	0x02, 0x03, 0x00, 0x00, 0x02, 0x06, 0x01, 0x00, 0x04, 0x0b, 0x08, 0x00, 0x09, 0x00, 0x00, 0x00
        /*0020*/ 	.byte	0x00, 0x00, 0x00, 0x00


//--------------------- .nv.info._Z11tma_examplev --------------------------
	.section	.nv.info._Z11tma_examplev,"",@"SHT_CUDA_INFO"
	.sectionflags	@""
	.align	4


	//----- nvinfo : EIATTR_CUDA_API_VERSION
	.align		4
        /*0000*/ 	.byte	0x04, 0x37
        /*0002*/ 	.short	(.L_19 - .L_18)
.L_18:
        /*0004*/ 	.word	0x00000082


	//----- nvinfo : EIATTR_SPARSE_MMA_MASK
	.align		4
.L_19:
        /*0008*/ 	.byte	0x03, 0x50
        /*000a*/ 	.short	0x0000


	//----- nvinfo : EIATTR_MAXREG_COUNT
	.align		4
        /*000c*/ 	.byte	0x03, 0x1b
        /*000e*/ 	.short	0x00ff


	//----- nvinfo : EIATTR_MERCURY_ISA_VERSION
	.align		4
        /*0010*/ 	.byte	0x03, 0x5f
        /*0012*/ 	.short	0x0101


	//----- nvinfo : EIATTR_VRC_CTA_INIT_COUNT
	.align		4
        /*0014*/ 	.byte	0x02, 0x4a
	.zero		1
	.zero		1


	//----- nvinfo : EIATTR_EXIT_INSTR_OFFSETS
	.align		4
        /*0018*/ 	.byte	0x04, 0x1c
        /*001a*/ 	.short	(.L_21 - .L_20)


	//   ....[0]....
.L_20:
        /*001c*/ 	.word	0x00000010


	//----- nvinfo : EIATTR_SW_WAR
	.align		4
.L_21:
        /*0020*/ 	.byte	0x04, 0x36
        /*0022*/ 	.short	(.L_23 - .L_22)
.L_22:
        /*0024*/ 	.word	0x00000008
.L_23:


//--------------------- .nv.info._Z29stream_ordered_memory_examplev --------------------------
	.section	.nv.info._Z29stream_ordered_memory_examplev,"",@"SHT_CUDA_INFO"
	.sectionflags	@""
	.align	4


	//----- nvinfo : EIATTR_CUDA_API_VERSION
	.align		4
        /*0000*/ 	.byte	0x04, 0x37
        /*0002*/ 	.short	(.L_25 - .L_24)
.L_24:
        /*0004*/ 	.word	0x00000082


	//----- nvinfo : EIATTR_SPARSE_MMA_MASK
	.align		4
.L_25:
        /*0008*/ 	.byte	0x03, 0x50
        /*000a*/ 	.short	0x0000


	//----- nvinfo : EIATTR_MAXREG_COUNT
	.align		4
        /*000c*/ 	.byte	0x03, 0x1b
        /*000e*/ 	.short	0x00ff


	//----- nvinfo : EIATTR_MERCURY_ISA_VERSION
	.align		4
        /*0010*/ 	.byte	0x03, 0x5f
        /*0012*/ 	.short	0x0101


	//----- nvinfo : EIATTR_VRC_CTA_INIT_COUNT
	.align		4
        /*0014*/ 	.byte	0x02, 0x4a
	.zero		1
	.zero		1


	//----- nvinfo : EIATTR_EXIT_INSTR_OFFSETS
	.align		4
        /*0018*/ 	.byte	0x04, 0x1c
        /*001a*/ 	.short	(.L_27 - .L_26)


	//   ....[0]....
.L_26:
        /*001c*/ 	.word	0x00000010


	//----- nvinfo : EIATTR_SW_WAR
	.align		4
.L_27:
        /*0020*/ 	.byte	0x04, 0x36
        /*0022*/ 	.short	(.L_29 - .L_28)
.L_28:
        /*0024*/ 	.word	0x00000008
.L_29:


//--------------------- .nv.info._Z17matmul_tensorcorePK6__halfS1_Pfi --------------------------
	.section	.nv.info._Z17matmul_tensorcorePK6__halfS1_Pfi,"",@"SHT_CUDA_INFO"
	.sectionflags	@""
	.align	4


	//----- nvinfo : EIATTR_CUDA_API_VERSION
	.align		4
        /*0000*/ 	.byte	0x04, 0x37
        /*0002*/ 	.short	(.L_31 - .L_30)
.L_30:
        /*0004*/ 	.word	0x00000082


	//----- nvinfo : EIATTR_KPARAM_INFO
	.align		4
.L_31:
        /*0008*/ 	.byte	0x04, 0x17
        /*000a*/ 	.short	(.L_33 - .L_32)
.L_32:
        /*000c*/ 	.word	0x00000000
        /*0010*/ 	.short	0x0003
        /*0012*/ 	.short	0x0018
        /*0014*/ 	.byte	0x00, 0xf0, 0x11, 0x00


	//----- nvinfo : EIATTR_KPARAM_INFO
	.align		4
.L_33:
        /*0018*/ 	.byte	0x04, 0x17
        /*001a*/ 	.short	(.L_35 - .L_34)
.L_34:
        /*001c*/ 	.word	0x00000000
        /*0020*/ 	.short	0x0002
        /*0022*/ 	.short	0x0010
        /*0024*/ 	.byte	0x00, 0xf5, 0x21, 0x00


	//----- nvinfo : EIATTR_KPARAM_INFO
	.align		4
.L_35:
        /*0028*/ 	.byte	0x04, 0x17
        /*002a*/ 	.short	(.L_37 - .L_36)
.L_36:
        /*002c*/ 	.word	0x00000000
        /*0030*/ 	.short	0x0001
        /*0032*/ 	.short	0x0008
        /*0034*/ 	.byte	0x00, 0xf5, 0x21, 0x00


	//----- nvinfo : EIATTR_KPARAM_INFO
	.align		4
.L_37:
        /*0038*/ 	.byte	0x04, 0x17
        /*003a*/ 	.short	(.L_39 - .L_38)
.L_38:
        /*003c*/ 	.word	0x00000000
        /*0040*/ 	.short	0x0000
        /*0042*/ 	.short	0x0000
        /*0044*/ 	.byte	0x00, 0xf5, 0x21, 0x00


	//----- nvinfo : EIATTR_SPARSE_MMA_MASK
	.align		4
.L_39:
        /*0048*/ 	.byte	0x03, 0x50
        /*004a*/ 	.short	0x0000


	//----- nvinfo : EIATTR_WMMA_USED
	.align		4
        /*004c*/ 	.byte	0x01, 0x2b
	.zero		2


	//----- nvinfo : EIATTR_MAXREG_COUNT
	.align		4
        /*0050*/ 	.byte	0x03, 0x1b
        /*0052*/ 	.short	0x00ff


	//----- nvinfo : EIATTR_MERCURY_ISA_VERSION
	.align		4
        /*0054*/ 	.byte	0x03, 0x5f
        /*0056*/ 	.short	0x0101


	//----- nvinfo : EIATTR_VRC_CTA_INIT_COUNT
	.align		4
        /*0058*/ 	.byte	0x02, 0x4a
	.zero		1
	.zero		1


	//----- nvinfo : EIATTR_EXIT_INSTR_OFFSETS
	.align		4
        /*005c*/ 	.byte	0x04, 0x1c
        /*005e*/ 	.short	(.L_41 - .L_40)


	//   ....[0]....
.L_40:
        /*0060*/ 	.word	0x00000c00


	//----- nvinfo : EIATTR_CBANK_PARAM_SIZE
	.align		4
.L_41:
        /*0064*/ 	.byte	0x03, 0x19
        /*0066*/ 	.short	0x001c


	//----- nvinfo : EIATTR_PARAM_CBANK
	.align		4
        /*0068*/ 	.byte	0x04, 0x0a
        /*006a*/ 	.short	(.L_43 - .L_42)
	.align		4
.L_42:
        /*006c*/ 	.word	index@(.nv.constant0._Z17matmul_tensorcorePK6__halfS1_Pfi)
        /*0070*/ 	.short	0x0380
        /*0072*/ 	.short	0x001c


	//----- nvinfo : EIATTR_SW_WAR
	.align		4
.L_43:
        /*0074*/ 	.byte	0x04, 0x36
        /*0076*/ 	.short	(.L_45 - .L_44)
.L_44:
        /*0078*/ 	.word	0x00000008
.L_45:


//--------------------- .nv.callgraph             --------------------------
	.section	.nv.callgraph,"",@"SHT_CUDA_CALLGRAPH"
	.align	4
	.sectionentsize	8
	.align		4
        /*0000*/ 	.word	0x00000000
	.align		4
        /*0004*/ 	.word	0xffffffff
	.align		4
        /*0008*/ 	.word	0x00000000
	.align		4
        /*000c*/ 	.word	0xfffffffe
	.align		4
        /*0010*/ 	.word	0x00000000
	.align		4
        /*0014*/ 	.word	0xfffffffd
	.align		4
        /*0018*/ 	.word	0x00000000
	.align		4
        /*001c*/ 	.word	0xfffffffc


//--------------------- .text._Z11tma_examplev    --------------------------
	.section	.text._Z11tma_examplev,"ax",@progbits
	.align	128
        .global         _Z11tma_examplev
        .type           _Z11tma_examplev,@function
        .size           _Z11tma_examplev,(.L_x_7 - _Z11tma_examplev)
        .other          _Z11tma_examplev,@"STO_CUDA_ENTRY STV_DEFAULT"
_Z11tma_examplev:
.text._Z11tma_examplev:
[----:B------:R-:W-:Y:S01]  /*0000*/  LDC R1, c[0x0][0x37c] ;  /* 0x0000df00ff017b82 */ /* 0x000fe20000000800 */
[----:B------:R-:W-:Y:S05]  /*0010*/  EXIT ;  /* 0x000000000000794d */ /* 0x000fea0003800000 */
.L_x_0:
[----:B------:R-:W-:-:S00]  /*0020*/  BRA `(.L_x_0) ;  /* 0xfffffffc00fc7947 */ /* 0x000fc0000383ffff */
[----:B------:R-:W-:-:S00]  /*0030*/  NOP ;  /* 0x0000000000007918 */ /* 0x000fc00000000000 */
        /* <DEDUP_REMOVED lines=12> */
.L_x_7:


//--------------------- .text._Z29stream_ordered_memory_examplev --------------------------
	.section	.text._Z29stream_ordered_memory_examplev,"ax",@progbits
	.align	128
        .global         _Z29stream_ordered_memory_examplev
        .type           _Z29stream_ordered_memory_examplev,@function
        .size           _Z29stream_ordered_memory_examplev,(.L_x_8 - _Z29stream_ordered_memory_examplev)
        .other          _Z29stream_ordered_memory_examplev,@"STO_CUDA_ENTRY STV_DEFAULT"
_Z29stream_ordered_memory_examplev:
.text._Z29stream_ordered_memory_examplev:
[----:B------:R-:W-:Y:S01]  /*0000*/  LDC R1, c[0x0][0x37c] ;  /* 0x0000df00ff017b82 */ /* 0x000fe20000000800 */
[----:B------:R-:W-:Y:S05]  /*0010*/  EXIT ;  /* 0x000000000000794d */ /* 0x000fea0003800000 */
.L_x_1:
        /* <DEDUP_REMOVED lines=14> */
.L_x_8:


//--------------------- .text._Z17matmul_tensorcorePK6__halfS1_Pfi --------------------------
	.section	.text._Z17matmul_tensorcorePK6__halfS1_Pfi,"ax",@progbits
	.align	128
        .global         _Z17matmul_tensorcorePK6__halfS1_Pfi
        .type           _Z17matmul_tensorcorePK6__halfS1_Pfi,@function
        .size           _Z17matmul_tensorcorePK6__halfS1_Pfi,(.L_x_9 - _Z17matmul_tensorcorePK6__halfS1_Pfi)
        .other          _Z17matmul_tensorcorePK6__halfS1_Pfi,@"STO_CUDA_ENTRY STV_DEFAULT"
_Z17matmul_tensorcorePK6__halfS1_Pfi:
.text._Z17matmul_tensorcorePK6__halfS1_Pfi:
[----:B------:R-:W-:Y:S08]  /*0000*/  LDC R1, c[0x0][0x37c] ;  /* 0x0000df00ff017b82 */ /* 0x000ff00000000800 */
[----:B------:R-:W0:Y:S01]  /*0010*/  LDC R0, c[0x0][0x398] ;  /* 0x0000e600ff007b82 */ /* 0x000e220000000800 */
[----:B------:R-:W1:Y:S01]  /*0020*/  S2R R2, SR_TID.Y ;  /* 0x0000000000027919 */ /* 0x000e620000002200 */
[----:B------:R-:W2:Y:S01]  /*0030*/  LDCU.64 UR6, c[0x0][0x358] ;  /* 0x00006b00ff0677ac */ /* 0x000ea20008000a00 */
[----:B------:R-:W-:-:S02]  /*0040*/  CS2R R14, SRZ ;  /* 0x00000000000e7805 */ /* 0x000fc4000001ff00 */
[----:B------:R-:W-:Y:S01]  /*0050*/  CS2R R12, SRZ ;  /* 0x00000000000c7805 */ /* 0x000fe2000001ff00 */
[----:B------:R-:W3:Y:S01]  /*0060*/  S2R R3, SR_TID.X ;  /* 0x0000000000037919 */ /* 0x000ee20000002100 */
[----:B------:R-:W-:Y:S02]  /*0070*/  CS2R R10, SRZ ;  /* 0x00000000000a7805 */ /* 0x000fe4000001ff00 */
[----:B------:R-:W-:Y:S01]  /*0080*/  CS2R R8, SRZ ;  /* 0x0000000000087805 */ /* 0x000fe2000001ff00 */
[----:B------:R-:W1:Y:S08]  /*0090*/  LDC R29, c[0x0][0x364] ;  /* 0x0000d900ff1d7b82 */ /* 0x000e700000000800 */
[----:B------:R-:W1:Y:S08]  /*00a0*/  S2UR UR4, SR_CTAID.Y ;  /* 0x00000000000479c3 */ /* 0x000e700000002600 */
[----:B------:R-:W3:Y:S01]  /*00b0*/  S2UR UR5, SR_CTAID.X ;  /* 0x00000000000579c3 */ /* 0x000ee20000002500 */
[----:B0-----:R-:W-:-:S07]  /*00c0*/  ISETP.GE.AND P0, PT, R0, 0x1, PT ;  /* 0x000000010000780c */ /* 0x001fce0003f06270 */
[----:B------:R-:W3:Y:S01]  /*00d0*/  LDC R28, c[0x0][0x360] ;  /* 0x0000d800ff1c7b82 */ /* 0x000ee20000000800 */
[----:B-1----:R-:W-:-:S05]  /*00e0*/  IMAD R29, R29, UR4, R2 ;  /* 0x000000041d1d7c24 */ /* 0x002fca000f8e0202 */
[----:B------:R-:W-:Y:S01]  /*00f0*/  SHF.R.U32.HI R29, RZ, 0x5, R29 ;  /* 0x00000005ff1d7819 */ /* 0x000fe2000001161d */
[----:B---3--:R-:W-:-:S05]  /*0100*/  IMAD R28, R28, UR5, R3 ;  /* 0x000000051c1c7c24 */ /* 0x008fca000f8e0203 */
[----:B------:R-:W-:Y:S01]  /*0110*/  SHF.R.U32.HI R28, RZ, 0x5, R28 ;  /* 0x00000005ff1c7819 */ /* 0x000fe2000001161c */
[----:B--2---:R-:W-:Y:S06]  /*0120*/  @!P0 BRA `(.L_x_2) ;  /* 0x0000000800648947 */ /* 0x004fec0003800000 */
[C---:B------:R-:W-:Y:S01]  /*0130*/  ISETP.GE.U32.AND P0, PT, R0.reuse, 0x31, PT ;  /* 0x000000310000780c */ /* 0x040fe20003f06070 */
[----:B------:R-:W-:Y:S01]  /*0140*/  IMAD R2, R29, R0, RZ ;  /* 0x000000001d027224 */ /* 0x000fe200078e02ff */
[----:B------:R-:W-:Y:S01]  /*0150*/  UMOV UR4, URZ ;  /* 0x000000ff00047c82 */ /* 0x000fe20008000000 */
[----:B------:R-:W-:Y:S02]  /*0160*/  VIADD R3, R0, 0xffffffff ;  /* 0xffffffff00037836 */ /* 0x000fe40000000000 */
[----:B------:R-:W-:Y:S01]  /*0170*/  IMAD.SHL.U32 R25, R28, 0x10, RZ ;  /* 0x000000101c197824 */ /* 0x000fe200078e00ff */
[----:B------:R-:W-:Y:S01]  /*0180*/  SHF.L.U32 R17, R2, 0x4, RZ ;  /* 0x0000000402117819 */ /* 0x000fe200000006ff */
[----:B------:R-:W-:Y:S01]  /*0190*/  IMAD.MOV.U32 R15, RZ, RZ, RZ ;  /* 0x000000ffff0f7224 */ /* 0x000fe200078e00ff */
[----:B------:R-:W-:-:S05]  /*01a0*/  LEA.HI R16, R3, 0x1, RZ, 0x1c ;  /* 0x0000000103107811 */ /* 0x000fca00078fe0ff */
[----:B------:R-:W-:Y:S05]  /*01b0*/  @!P0 BRA `(.L_x_3) ;  /* 0x00000004008c8947 */ /* 0x000fea0003800000 */
[----:B------:R-:W0:Y:S01]  /*01c0*/  S2R R3, SR_LANEID ;  /* 0x0000000000037919 */ /* 0x000e220000000000 */
[----:B------:R-:W1:Y:S01]  /*01d0*/  LDC.64 R30, c[0x0][0x380] ;  /* 0x0000e000ff1e7b82 */ /* 0x000e620000000a00 */
[----:B------:R-:W-:Y:S01]  /*01e0*/  SHF.R.U32.HI R8, RZ, 0x1, R0 ;  /* 0x00000001ff087819 */ /* 0x000fe20000011600 */
[----:B------:R-:W-:Y:S01]  /*01f0*/  IMAD.MOV.U32 R7, RZ, RZ, RZ ;  /* 0x000000ffff077224 */ /* 0x000fe200078e00ff */
[----:B------:R-:W-:Y:S02]  /*0200*/  LOP3.LUT R16, R16, 0x1ffffffc, RZ, 0xc0, !PT ;  /* 0x1ffffffc10107812 */ /* 0x000fe400078ec0ff */
[----:B------:R-:W-:Y:S02]  /*0210*/  CS2R R14, SRZ ;  /* 0x00000000000e7805 */ /* 0x000fe4000001ff00 */
[----:B------:R-:W-:Y:S02]  /*0220*/  CS2R R12, SRZ ;  /* 0x00000000000c7805 */ /* 0x000fe4000001ff00 */
[----:B------:R-:W-:Y:S01]  /*0230*/  CS2R R10, SRZ ;  /* 0x00000000000a7805 */ /* 0x000fe2000001ff00 */
[C-C-:B------:R-:W-:Y:S01]  /*0240*/  IMAD R24, R0.reuse, 0x20, R25.reuse ;  /* 0x0000002000187824 */ /* 0x140fe200078e0219 */
[----:B------:R-:W-:Y:S01]  /*0250*/  UMOV UR4, URZ ;  /* 0x000000ff00047c82 */ /* 0x000fe20008000000 */
[----:B------:R-:W-:-:S02]  /*0260*/  IMAD R21, R0, 0x30, R25 ;  /* 0x0000003000157824 */ /* 0x000fc400078e0219 */
[----:B------:R-:W-:Y:S02]  /*0270*/  IMAD R20, R0, 0x10, R25 ;  /* 0x0000001000147824 */ /* 0x000fe400078e0219 */
[----:B-1----:R-:W-:-:S03]  /*0280*/  IMAD.WIDE.U32 R4, R17, 0x2, R30 ;  /* 0x0000000211047825 */ /* 0x002fc600078e001e */
[----:B------:R-:W-:Y:S02]  /*0290*/  IADD3 R2, P0, PT, R4, 0x40, RZ ;  /* 0x0000004004027810 */ /* 0x000fe40007f1e0ff */
[----:B0-----:R-:W-:Y:S02]  /*02a0*/  LOP3.LUT R6, R3, 0x3, RZ, 0xc0, !PT ;  /* 0x0000000303067812 */ /* 0x001fe400078ec0ff */
[----:B------:R-:W-:Y:S01]  /*02b0*/  SHF.R.U32.HI R3, RZ, 0x2, R3 ;  /* 0x00000002ff037819 */ /* 0x000fe20000011603 */
[----:B------:R-:W-:-:S04]  /*02c0*/  IMAD.X R4, RZ, RZ, R5, P0 ;  /* 0x000000ffff047224 */ /* 0x000fc800000e0605 */
[----:B------:R-:W-:Y:S01]  /*02d0*/  IMAD.WIDE.U32 R6, R3, R8, R6 ;  /* 0x0000000803067225 */ /* 0x000fe200078e0006 */
[----:B------:R-:W-:-:S03]  /*02e0*/  CS2R R8, SRZ ;  /* 0x0000000000087805 */ /* 0x000fc6000001ff00 */
[C---:B------:R-:W-:Y:S01]  /*02f0*/  IMAD.SHL.U32 R5, R6.reuse, 0x4, RZ ;  /* 0x0000000406057824 */ /* 0x040fe200078e00ff */
[----:B------:R-:W-:Y:S01]  /*0300*/  SHF.L.U64.HI R3, R6, 0x2, R7 ;  /* 0x0000000206037819 */ /* 0x000fe20000010207 */
[----:B------:R-:W-:Y:S01]  /*0310*/  IMAD.MOV R7, RZ, RZ, -R16 ;  /* 0x000000ffff077224 */ /* 0x000fe200078e0a10 */
[----:B------:R-:W-:-:S07]  /*0320*/  MOV R6, R17 ;  /* 0x0000001100067202 */ /* 0x000fce0000000f00 */
.L_x_4:
[----:B------:R-:W0:Y:S01]  /*0330*/  LDC.64 R32, c[0x0][0x388] ;  /* 0x0000e200ff207b82 */ /* 0x000e220000000a00 */
[----:B------:R-:W-:-:S03]  /*0340*/  IMAD.WIDE.U32 R18, R6, 0x2, R30 ;  /* 0x0000000206127825 */ /* 0x000fc600078e001e */
[----:B------:R-:W-:-:S04]  /*0350*/  IADD3 R18, P0, PT, R18, R5, RZ ;  /* 0x0000000512127210 */ /* 0x000fc80007f1e0ff */
[----:B------:R-:W-:-:S03]  /*0360*/  IADD3.X R19, PT, PT, R19, R3, RZ, P0, !PT ;  /* 0x0000000313137210 */ /* 0x000fc600007fe4ff */
[----:B------:R-:W-:-:S04]  /*0370*/  IMAD.WIDE.U32 R22, R0, 0x10, R18 ;  /* 0x0000001000167825 */ /* 0x000fc800078e0012 */
[----:B0-----:R-:W-:-:S03]  /*0380*/  IMAD.WIDE.U32 R16, R25, 0x2, R32 ;  /* 0x0000000219107825 */ /* 0x001fc600078e0020 */
[----:B------:R-:W-:-:S03]  /*0390*/  IADD3 R34, P0, PT, R16, R5, RZ ;  /* 0x0000000510227210 */ /* 0x000fc60007f1e0ff */
[----:B------:R-:W2:Y:S02]  /*03a0*/  LDG.E R16, desc[UR6][R18.64] ;  /* 0x0000000612107981 */ /* 0x000ea4000c1e1900 */
[----:B------:R-:W-:Y:S02]  /*03b0*/  IMAD.X R35, R17, 0x1, R3, P0 ;  /* 0x0000000111237824 */ /* 0x000fe400000e0603 */
[----:B------:R-:W2:Y:S04]  /*03c0*/  LDG.E R17, desc[UR6][R22.64] ;  /* 0x0000000616117981 */ /* 0x000ea8000c1e1900 */
[----:B------:R-:W2:Y:S04]  /*03d0*/  LDG.E R26, desc[UR6][R34.64] ;  /* 0x00000006221a7981 */ /* 0x000ea8000c1e1900 */
[----:B------:R-:W2:Y:S04]  /*03e0*/  LDG.E R18, desc[UR6][R18.64+0x10] ;  /* 0x0000100612127981 */ /* 0x000ea8000c1e1900 */
[----:B------:R0:W2:Y:S04]  /*03f0*/  LDG.E R27, desc[UR6][R34.64+0x10] ;  /* 0x00001006221b7981 */ /* 0x0000a8000c1e1900 */
[----:B------:R-:W2:Y:S01]  /*0400*/  LDG.E R19, desc[UR6][R22.64+0x10] ;  /* 0x0000100616137981 */ /* 0x000ea2000c1e1900 */
[----:B0-----:R-:W-:-:S05]  /*0410*/  IMAD.WIDE.U32 R34, R0, 0x10, R34 ;  /* 0x0000001000227825 */ /* 0x001fca00078e0022 */
[----:B------:R-:W3:Y:S04]  /*0420*/  LDG.E R22, desc[UR6][R34.64] ;  /* 0x0000000622167981 */ /* 0x000ee8000c1e1900 */
[----:B------:R-:W3:Y:S01]  /*0430*/  LDG.E R23, desc[UR6][R34.64+0x10] ;  /* 0x0000100622177981 */ /* 0x000ee2000c1e1900 */
[----:B--2---:R-:W-:Y:S01]  /*0440*/  HMMA.16816.F32 R8, R16, R26, R8 ;  /* 0x0000001a1008723c */ /* 0x004fe20000001808 */
[----:B------:R-:W-:-:S07]  /*0450*/  IMAD.WIDE.U32 R26, R20, 0x2, R32 ;  /* 0x00000002141a7825 */ /* 0x000fce00078e0020 */
[----:B---3--:R-:W-:Y:S01]  /*0460*/  HMMA.16816.F32 R12, R16, R22, R12 ;  /* 0x00000016100c723c */ /* 0x008fe2000000180c */
[----:B------:R-:W-:-:S05]  /*0470*/  IADD3 R18, P0, PT, R26, R5, RZ ;  /* 0x000000051a127210 */ /* 0x000fca0007f1e0ff */
[----:B------:R-:W-:Y:S01]  /*0480*/  IMAD.X R19, R27, 0x1, R3, P0 ;  /* 0x000000011b137824 */ /* 0x000fe200000e0603 */
[----:B------:R-:W-:-:S04]  /*0490*/  IADD3 R36, P0, PT, R2, R5, RZ ;  /* 0x0000000502247210 */ /* 0x000fc80007f1e0ff */
[----:B------:R-:W2:Y:S01]  /*04a0*/  LDG.E R26, desc[UR6][R18.64] ;  /* 0x00000006121a7981 */ /* 0x000ea2000c1e1900 */
[----:B------:R-:W-:Y:S02]  /*04b0*/  IMAD.X R37, R4, 0x1, R3, P0 ;  /* 0x0000000104257824 */ /* 0x000fe400000e0603 */
[C---:B------:R-:W-:Y:S01]  /*04c0*/  IMAD.WIDE.U32 R16, R0.reuse, 0x10, R18 ;  /* 0x0000001000107825 */ /* 0x040fe200078e0012 */
[----:B------:R-:W2:Y:S03]  /*04d0*/  LDG.E R27, desc[UR6][R18.64+0x10] ;  /* 0x00001006121b7981 */ /* 0x000ea6000c1e1900 */
[----:B------:R-:W-:Y:S01]  /*04e0*/  IMAD.WIDE.U32 R34, R0, 0x10, R36 ;  /* 0x0000001000227825 */ /* 0x000fe200078e0024 */
[----:B------:R-:W3:Y:S04]  /*04f0*/  LDG.E R22, desc[UR6][R16.64] ;  /* 0x0000000610167981 */ /* 0x000ee8000c1e1900 */
[----:B------:R-:W3:Y:S04]  /*0500*/  LDG.E R23, desc[UR6][R16.64+0x10] ;  /* 0x0000100610177981 */ /* 0x000ee8000c1e1900 */
[----:B------:R-:W2:Y:S04]  /*0510*/  LDG.E R18, desc[UR6][R36.64+-0x10] ;  /* 0xfffff00624127981 */ /* 0x000ea8000c1e1900 */
[----:B------:R-:W2:Y:S04]  /*0520*/  LDG.E R19, desc[UR6][R34.64+-0x10] ;  /* 0xfffff00622137981 */ /* 0x000ea8000c1e1900 */
[----:B------:R-:W2:Y:S04]  /*0530*/  LDG.E R16, desc[UR6][R36.64+-0x20] ;  /* 0xffffe00624107981 */ /* 0x000ea8000c1e1900 */
[----:B------:R-:W2:Y:S02]  /*0540*/  LDG.E R17, desc[UR6][R34.64+-0x20] ;  /* 0xffffe00622117981 */ /* 0x000ea4000c1e1900 */
[C---:B--2---:R-:W-:Y:S08]  /*0550*/  HMMA.16816.F32 R8, R16.reuse, R26, R8 ;  /* 0x0000001a1008723c */ /* 0x044ff00000001808 */
[----:B---3--:R-:W-:Y:S01]  /*0560*/  HMMA.16816.F32 R12, R16, R22, R12 ;  /* 0x00000016100c723c */ /* 0x008fe2000000180c */
[----:B------:R-:W-:-:S03]  /*0570*/  IMAD.WIDE.U32 R16, R24, 0x2, R32 ;  /* 0x0000000218107825 */ /* 0x000fc600078e0020 */
[----:B------:R-:W-:-:S04]  /*0580*/  IADD3 R18, P0, PT, R16, R5, RZ ;  /* 0x0000000510127210 */ /* 0x000fc80007f1e0ff */
[----:B------:R-:W-:-:S03]  /*0590*/  IADD3.X R19, PT, PT, R17, R3, RZ, P0, !PT ;  /* 0x0000000311137210 */ /* 0x000fc600007fe4ff */
[----:B------:R-:W-:Y:S02]  /*05a0*/  IMAD.WIDE.U32 R16, R0, 0x10, R18 ;  /* 0x0000001000107825 */ /* 0x000fe400078e0012 */
[----:B------:R-:W2:Y:S04]  /*05b0*/  LDG.E R26, desc[UR6][R18.64] ;  /* 0x00000006121a7981 */ /* 0x000ea8000c1e1900 */
[----:B------:R-:W2:Y:S04]  /*05c0*/  LDG.E R27, desc[UR6][R18.64+0x10] ;  /* 0x00001006121b7981 */ /* 0x000ea8000c1e1900 */
[----:B------:R-:W3:Y:S04]  /*05d0*/  LDG.E R22, desc[UR6][R16.64] ;  /* 0x0000000610167981 */ /* 0x000ee8000c1e1900 */
[----:B------:R-:W3:Y:S04]  /*05e0*/  LDG.E R23, desc[UR6][R16.64+0x10] ;  /* 0x0000100610177981 */ /* 0x000ee8000c1e1900 */
[----:B------:R-:W2:Y:S04]  /*05f0*/  LDG.E R18, desc[UR6][R36.64+0x10] ;  /* 0x0000100624127981 */ /* 0x000ea8000c1e1900 */
[----:B------:R-:W2:Y:S04]  /*0600*/  LDG.E R19, desc[UR6][R34.64+0x10] ;  /* 0x0000100622137981 */ /* 0x000ea8000c1e1900 */
[----:B------:R-:W2:Y:S04]  /*0610*/  LDG.E R16, desc[UR6][R36.64] ;  /* 0x0000000624107981 */ /* 0x000ea8000c1e1900 */
[----:B------:R-:W2:Y:S01]  /*0620*/  LDG.E R17, desc[UR6][R34.64] ;  /* 0x0000000622117981 */ /* 0x000ea2000c1e1900 */
[----:B------:R-:W-:-:S03]  /*0630*/  IMAD.WIDE.U32 R32, R21, 0x2, R32 ;  /* 0x0000000215207825 */ /* 0x000fc600078e0020 */
[----:B------:R-:W-:-:S05]  /*0640*/  IADD3 R32, P0, PT, R32, R5, RZ ;  /* 0x0000000520207210 */ /* 0x000fca0007f1e0ff */
[----:B------:R-:W-:Y:S01]  /*0650*/  IMAD.X R33, R33, 0x1, R3, P0 ;  /* 0x0000000121217824 */ /* 0x000fe200000e0603 */
[C---:B--2---:R-:W-:Y:S04]  /*0660*/  HMMA.16816.F32 R8, R16.reuse, R26, R8 ;  /* 0x0000001a1008723c */ /* 0x044fe80000001808 */
[----:B------:R-:W2:Y:S04]  /*0670*/  LDG.E R26, desc[UR6][R32.64] ;  /* 0x00000006201a7981 */ /* 0x000ea8000c1e1900 */
[----:B------:R0:W2:Y:S01]  /*0680*/  LDG.E R27, desc[UR6][R32.64+0x10] ;  /* 0x00001006201b7981 */ /* 0x0000a2000c1e1900 */
[----:B---3--:R-:W-:Y:S03]  /*0690*/  HMMA.16816.F32 R12, R16, R22, R12 ;  /* 0x00000016100c723c */ /* 0x008fe6000000180c */
[----:B------:R-:W2:Y:S04]  /*06a0*/  LDG.E R16, desc[UR6][R36.64+0x20] ;  /* 0x0000200624107981 */ /* 0x000ea8000c1e1900 */
[----:B------:R-:W2:Y:S01]  /*06b0*/  LDG.E R18, desc[UR6][R36.64+0x30] ;  /* 0x0000300624127981 */ /* 0x000ea2000c1e1900 */
[----:B0-----:R-:W-:-:S03]  /*06c0*/  IMAD.WIDE.U32 R32, R0, 0x10, R32 ;  /* 0x0000001000207825 */ /* 0x001fc600078e0020 */
[----:B------:R-:W2:Y:S04]  /*06d0*/  LDG.E R17, desc[UR6][R34.64+0x20] ;  /* 0x0000200622117981 */ /* 0x000ea8000c1e1900 */
[----:B------:R-:W2:Y:S04]  /*06e0*/  LDG.E R19, desc[UR6][R34.64+0x30] ;  /* 0x0000300622137981 */ /* 0x000ea8000c1e1900 */
[----:B------:R-:W3:Y:S04]  /*06f0*/  LDG.E R22, desc[UR6][R32.64] ;  /* 0x0000000620167981 */ /* 0x000ee8000c1e1900 */
[----:B------:R-:W3:Y:S01]  /*0700*/  LDG.E R23, desc[UR6][R32.64+0x10] ;  /* 0x0000100620177981 */ /* 0x000ee2000c1e1900 */
[----:B------:R-:W-:-:S05]  /*0710*/  VIADD R7, R7, 0x4 ;  /* 0x0000000407077836 */ /* 0x000fca0000000000 */
[----:B------:R-:W-:Y:S02]  /*0720*/  ISETP.NE.AND P0, PT, R7, RZ, PT ;  /* 0x000000ff0700720c */ /* 0x000fe40003f05270 */
[----:B------:R-:W-:Y:S01]  /*0730*/  IADD3 R2, P1, PT, R2, 0x80, RZ ;  /* 0x0000008002027810 */ /* 0x000fe20007f3e0ff */
[----:B------:R-:W-:Y:S01]  /*0740*/  UIADD3 UR4, UPT, UPT, UR4, 0x40, URZ ;  /* 0x0000004004047890 */ /* 0x000fe2000fffe0ff */
[----:B------:R-:W-:Y:S01]  /*0750*/  IADD3 R6, PT, PT, R6, 0x40, RZ ;  /* 0x0000004006067810 */ /* 0x000fe20007ffe0ff */
[C---:B------:R-:W-:Y:S01]  /*0760*/  IMAD R24, R0.reuse, 0x40, R24 ;  /* 0x0000004000187824 */ /* 0x040fe200078e0218 */
[C---:B------:R-:W-:Y:S01]  /*0770*/  LEA R21, R0.reuse, R21, 0x6 ;  /* 0x0000001500157211 */ /* 0x040fe200078e30ff */
[----:B------:R-:W-:Y:S02]  /*0780*/  IMAD.X R4, RZ, RZ, R4, P1 ;  /* 0x000000ffff047224 */ /* 0x000fe400008e0604 */
[C---:B------:R-:W-:Y:S02]  /*0790*/  IMAD R20, R0.reuse, 0x40, R20 ;  /* 0x0000004000147824 */ /* 0x040fe400078e0214 */
[----:B------:R-:W-:Y:S01]  /*07a0*/  IMAD R25, R0, 0x40, R25 ;  /* 0x0000004000197824 */ /* 0x000fe200078e0219 */
[C---:B--2---:R-:W-:Y:S08]  /*07b0*/  HMMA.16816.F32 R8, R16.reuse, R26, R8 ;  /* 0x0000001a1008723c */ /* 0x044ff00000001808 */
[----:B---3--:R-:W-:Y:S01]  /*07c0*/  HMMA.16816.F32 R12, R16, R22, R12 ;  /* 0x00000016100c723c */ /* 0x008fe2000000180c */
[----:B------:R-:W-:-:S04]  /*07d0*/  NOP ;  /* 0x0000000000007918 */ /* 0x000fc80000000000 */
[----:B------:R-:W-:-:S15]  /*07e0*/  @P0 BRA `(.L_x_4) ;  /* 0xfffffff800d00947 */ /* 0x000fde000383ffff */
.L_x_3:
[----:B------:R-:W-:-:S04]  /*07f0*/  IADD3 R2, PT, PT, R0, -0x1, RZ ;  /* 0xffffffff00027810 */ /* 0x000fc80007ffe0ff */
[----:B------:R-:W-:-:S04]  /*0800*/  LEA.HI R2, R2, 0x1, RZ, 0x1c ;  /* 0x0000000102027811 */ /* 0x000fc800078fe0ff */
[----:B------:R-:W-:-:S04]  /*0810*/  LOP3.LUT R24, R2, 0x3, RZ, 0xc0, !PT ;  /* 0x0000000302187812 */ /* 0x000fc800078ec0ff */
[----:B------:R-:W-:-:S13]  /*0820*/  ISETP.NE.AND P0, PT, R24, RZ, PT ;  /* 0x000000ff1800720c */ /* 0x000fda0003f05270 */
[----:B------:R-:W-:Y:S05]  /*0830*/  @!P0 BRA `(.L_x_2) ;  /* 0x0000000000a08947 */ /* 0x000fea0003800000 */
[----:B------:R-:W0:Y:S01]  /*0840*/  S2R R3, SR_LANEID ;  /* 0x0000000000037919 */ /* 0x000e220000000000 */
[----:B------:R-:W-:Y:S01]  /*0850*/  SHF.R.U32.HI R4, RZ, 0x1, R0 ;  /* 0x00000001ff047819 */ /* 0x000fe20000011600 */
[----:B------:R-:W-:Y:S02]  /*0860*/  IMAD R6, R29, R0, RZ ;  /* 0x000000001d067224 */ /* 0x000fe400078e02ff */
[----:B------:R-:W-:Y:S02]  /*0870*/  IMAD.SHL.U32 R23, R28, 0x10, RZ ;  /* 0x000000101c177824 */ /* 0x000fe400078e00ff */
[----:B------:R-:W-:Y:S01]  /*0880*/  IMAD.MOV R24, RZ, RZ, -R24 ;  /* 0x000000ffff187224 */ /* 0x000fe200078e0a18 */
[----:B------:R-:W-:Y:S01]  /*0890*/  SHF.L.U32 R6, R6, 0x4, RZ ;  /* 0x0000000406067819 */ /* 0x000fe200000006ff */
[----:B------:R-:W-:-:S03]  /*08a0*/  IMAD R23, R0, UR4, R23 ;  /* 0x0000000400177c24 */ /* 0x000fc6000f8e0217 */
[----:B------:R-:W-:Y:S02]  /*08b0*/  IADD3 R22, PT, PT, R6, UR4, RZ ;  /* 0x0000000406167c10 */ /* 0x000fe4000fffe0ff */
[----:B0-----:R-:W-:Y:S02]  /*08c0*/  LOP3.LUT R2, R3, 0x3, RZ, 0xc0, !PT ;  /* 0x0000000303027812 */ /* 0x001fe400078ec0ff */
[----:B------:R-:W-:Y:S01]  /*08d0*/  SHF.R.U32.HI R5, RZ, 0x2, R3 ;  /* 0x00000002ff057819 */ /* 0x000fe20000011603 */
[----:B------:R-:W-:-:S04]  /*08e0*/  IMAD.MOV.U32 R3, RZ, RZ, RZ ;  /* 0x000000ffff037224 */ /* 0x000fc800078e00ff */
[----:B------:R-:W-:-:S04]  /*08f0*/  IMAD.WIDE.U32 R2, R5, R4, R2 ;  /* 0x0000000405027225 */ /* 0x000fc800078e0002 */
[C---:B------:R-:W-:Y:S01]  /*0900*/  IMAD.SHL.U32 R21, R2.reuse, 0x4, RZ ;  /* 0x0000000402157824 */ /* 0x040fe200078e00ff */
[----:B------:R-:W-:-:S07]  /*0910*/  SHF.L.U64.HI R20, R2, 0x2, R3 ;  /* 0x0000000202147819 */ /* 0x000fce0000010203 */
.L_x_5:
[----:B------:R-:W0:Y:S08]  /*0920*/  LDC.64 R2, c[0x0][0x380] ;  /* 0x0000e000ff027b82 */ /* 0x000e300000000a00 */
[----:B------:R-:W1:Y:S01]  /*0930*/  LDC.64 R4, c[0x0][0x388] ;  /* 0x0000e200ff047b82 */ /* 0x000e620000000a00 */
[----:B0-----:R-:W-:-:S03]  /*0940*/  IMAD.WIDE.U32 R2, R22, 0x2, R2 ;  /* 0x0000000216027825 */ /* 0x001fc600078e0002 */
[----:B------:R-:W-:Y:S01]  /*0950*/  IADD3 R2, P0, PT, R2, R21, RZ ;  /* 0x0000001502027210 */ /* 0x000fe20007f1e0ff */
[----:B-1----:R-:W-:-:S04]  /*0960*/  IMAD.WIDE.U32 R4, R23, 0x2, R4 ;  /* 0x0000000217047825 */ /* 0x002fc800078e0004 */
[----:B------:R-:W-:Y:S01]  /*0970*/  IMAD.X R3, R3, 0x1, R20, P0 ;  /* 0x0000000103037824 */ /* 0x000fe200000e0614 */
[----:B------:R-:W-:Y:S01]  /*0980*/  IADD3 R30, P1, PT, R4, R21, RZ ;  /* 0x00000015041e7210 */ /* 0x000fe20007f3e0ff */
[----:B------:R-:W-:-:S03]  /*0990*/  IMAD.WIDE.U32 R16, R0, 0x10, R2 ;  /* 0x0000001000107825 */ /* 0x000fc600078e0002 */
[----:B------:R-:W2:Y:S01]  /*09a0*/  LDG.E R4, desc[UR6][R2.64] ;  /* 0x0000000602047981 */ /* 0x000ea2000c1e1900 */
[----:B------:R-:W-:-:S03]  /*09b0*/  IMAD.X R31, R5, 0x1, R20, P1 ;  /* 0x00000001051f7824 */ /* 0x000fc600008e0614 */
[----:B------:R-:W2:Y:S01]  /*09c0*/  LDG.E R6, desc[UR6][R2.64+0x10] ;  /* 0x0000100602067981 */ /* 0x000ea2000c1e1900 */
[----:B------:R-:W-:-:S03]  /*09d0*/  IMAD.WIDE.U32 R26, R0, 0x10, R30 ;  /* 0x00000010001a7825 */ /* 0x000fc600078e001e */
[----:B------:R-:W2:Y:S04]  /*09e0*/  LDG.E R18, desc[UR6][R30.64] ;  /* 0x000000061e127981 */ /* 0x000ea8000c1e1900 */
[----:B------:R-:W2:Y:S04]  /*09f0*/  LDG.E R19, desc[UR6][R30.64+0x10] ;  /* 0x000010061e137981 */ /* 0x000ea8000c1e1900 */
[----:B------:R-:W2:Y:S04]  /*0a00*/  LDG.E R5, desc[UR6][R16.64] ;  /* 0x0000000610057981 */ /* 0x000ea8000c1e1900 */
[----:B------:R-:W2:Y:S04]  /*0a10*/  LDG.E R7, desc[UR6][R16.64+0x10] ;  /* 0x0000100610077981 */ /* 0x000ea8000c1e1900 */
[----:B------:R-:W3:Y:S04]  /*0a20*/  LDG.E R32, desc[UR6][R26.64] ;  /* 0x000000061a207981 */ /* 0x000ee8000c1e1900 */
[----:B------:R-:W3:Y:S01]  /*0a30*/  LDG.E R33, desc[UR6][R26.64+0x10] ;  /* 0x000010061a217981 */ /* 0x000ee2000c1e1900 */
[----:B------:R-:W-:-:S04]  /*0a40*/  IADD3 R24, PT, PT, R24, 0x1, RZ ;  /* 0x0000000118187810 */ /* 0x000fc80007ffe0ff */
[----:B------:R-:W-:Y:S01]  /*0a50*/  ISETP.NE.AND P0, PT, R24, RZ, PT ;  /* 0x000000ff1800720c */ /* 0x000fe20003f05270 */
[----:B------:R-:W-:Y:S02]  /*0a60*/  VIADD R22, R22, 0x10 ;  /* 0x0000001016167836 */ /* 0x000fe40000000000 */
[----:B------:R-:W-:Y:S01]  /*0a70*/  IMAD R23, R0, 0x10, R23 ;  /* 0x0000001000177824 */ /* 0x000fe200078e0217 */
[C---:B--2---:R-:W-:Y:S08]  /*0a80*/  HMMA.16816.F32 R8, R4.reuse, R18, R8 ;  /* 0x000000120408723c */ /* 0x044ff00000001808 */
[----:B---3--:R-:W-:Y:S01]  /*0a90*/  HMMA.16816.F32 R12, R4, R32, R12 ;  /* 0x00000020040c723c */ /* 0x008fe2000000180c */
[----:B------:R-:W-:-:S04]  /*0aa0*/  NOP ;  /* 0x0000000000007918 */ /* 0x000fc80000000000 */
[----:B------:R-:W-:-:S15]  /*0ab0*/  @P0 BRA `(.L_x_5) ;  /* 0xfffffffc00980947 */ /* 0x000fde000383ffff */
.L_x_2:
[----:B------:R-:W0:Y:S01]  /*0ac0*/  S2R R3, SR_LANEID ;  /* 0x0000000000037919 */ /* 0x000e220000000000 */
[----:B------:R-:W1:Y:S01]  /*0ad0*/  LDCU.64 UR4, c[0x0][0x390] ;  /* 0x00007200ff0477ac */ /* 0x000e620008000a00 */
[----:B------:R-:W-:Y:S01]  /*0ae0*/  IMAD R29, R29, R0, RZ ;  /* 0x000000001d1d7224 */ /* 0x000fe200078e02ff */
[----:B------:R-:W-:-:S04]  /*0af0*/  SHF.R.U32.HI R17, RZ, 0x1, R0 ;  /* 0x00000001ff117819 */ /* 0x000fc80000011600 */
[----:B------:R-:W-:-:S04]  /*0b00*/  SHF.L.U32 R29, R29, 0x4, RZ ;  /* 0x000000041d1d7819 */ /* 0x000fc800000006ff */
[----:B------:R-:W-:-:S04]  /*0b10*/  LEA R7, P0, R28, R29, 0x4 ;  /* 0x0000001d1c077211 */ /* 0x000fc800078020ff */
[----:B------:R-:W-:Y:S02]  /*0b20*/  LEA.HI.X.SX32 R0, R29, RZ, 0x1, P0 ;  /* 0x000000ff1d007211 */ /* 0x000fe400000f0eff */
[----:B0-----:R-:W-:Y:S02]  /*0b30*/  LOP3.LUT R2, R3, 0x3, RZ, 0xc0, !PT ;  /* 0x0000000303027812 */ /* 0x001fe400078ec0ff */
[----:B------:R-:W-:Y:S01]  /*0b40*/  SHF.R.U32.HI R5, RZ, 0x2, R3 ;  /* 0x00000002ff057819 */ /* 0x000fe20000011603 */
[----:B------:R-:W-:-:S04]  /*0b50*/  IMAD.MOV.U32 R3, RZ, RZ, RZ ;  /* 0x000000ffff037224 */ /* 0x000fc800078e00ff */
[----:B------:R-:W-:Y:S01]  /*0b60*/  IMAD.WIDE.U32 R4, R5, R17, R2 ;  /* 0x0000001105047225 */ /* 0x000fe200078e0002 */
[----:B-1----:R-:W-:-:S04]  /*0b70*/  LEA R3, P0, R7, UR4, 0x2 ;  /* 0x0000000407037c11 */ /* 0x002fc8000f8010ff */
[----:B------:R-:W-:Y:S02]  /*0b80*/  LEA.HI.X R7, R7, UR5, R0, 0x2, P0 ;  /* 0x0000000507077c11 */ /* 0x000fe400080f1400 */
[----:B------:R-:W-:-:S04]  /*0b90*/  LEA R2, P0, R4, R3, 0x3 ;  /* 0x0000000304027211 */ /* 0x000fc800078018ff */
[----:B------:R-:W-:-:S03]  /*0ba0*/  LEA.HI.X R3, R4, R7, R5, 0x3, P0 ;  /* 0x0000000704037211 */ /* 0x000fc600000f1c05 */
[----:B------:R-:W-:Y:S02]  /*0bb0*/  IMAD.WIDE.U32 R4, R17, 0x40, R2 ;  /* 0x0000004011047825 */ /* 0x000fe400078e0002 */
[----:B------:R-:W-:Y:S04]  /*0bc0*/  STG.E.64 desc[UR6][R2.64], R8 ;  /* 0x0000000802007986 */ /* 0x000fe8000c101b06 */
[----:B------:R-:W-:Y:S04]  /*0bd0*/  STG.E.64 desc[UR6][R4.64], R10 ;  /* 0x0000000a04007986 */ /* 0x000fe8000c101b06 */
[----:B------:R-:W-:Y:S04]  /*0be0*/  STG.E.64 desc[UR6][R2.64+0x20], R12 ;  /* 0x0000200c02007986 */ /* 0x000fe8000c101b06 */
[----:B------:R-:W-:Y:S01]  /*0bf0*/  STG.E.64 desc[UR6][R4.64+0x20], R14 ;  /* 0x0000200e04007986 */ /* 0x000fe2000c101b06 */
[----:B------:R-:W-:Y:S05]  /*0c00*/  EXIT ;  /* 0x000000000000794d */ /* 0x000fea0003800000 */
.L_x_6:
        /* <DEDUP_REMOVED lines=15> */
.L_x_9:


//--------------------- .nv.shared.reserved.0     --------------------------
	.section	.nv.shared.reserved.0,"aw",@nobits
	.weak		__nv_reservedSMEM_offset_0_alias
	.size		__nv_reservedSMEM_offset_0_alias, 0, 64
	.other		__nv_reservedSMEM_offset_0_alias,@"STO_CUDA_RESERVED_SHARED STV_DEFAULT"
__nv_reservedSMEM_offset_0_alias:
	.zero		0
	.zero		64


//--------------------- .nv.constant0._Z11tma_examplev --------------------------
	.section	.nv.constant0._Z11tma_examplev,"a",@progbits
	.sectionflags	@""
	.align	4
.nv.constant0._Z11tma_examplev:
	.zero		896


//--------------------- .nv.constant0._Z29stream_ordered_memory_examplev --------------------------
	.section	.nv.constant0._Z29stream_ordered_memory_examplev,"a",@progbits
	.sectionflags	@""
	.align	4
.nv.constant0._Z29stream_ordered_memory_examplev:
	.zero		896


//--------------------- .nv.constant0._Z17matmul_tensorcorePK6__halfS1_Pfi --------------------------
	.section	.nv.constant0._Z17matmul_tensorcorePK6__halfS1_Pfi,"a",@progbits
	.sectionflags	@""
	.align	4
.nv.constant0._Z17matmul_tensorcorePK6__halfS1_Pfi:
	.zero		924


//--------------------- SYMBOLS --------------------------

	.type		.nv.reservedSmem.offset0,@object
	.size		.nv.reservedSmem.offset0,0x4
